	.headerflags	@"EF_CUDA_TEXMODE_UNIFIED EF_CUDA_64BIT_ADDRESS EF_CUDA_ACCELERATORS EF_CUDA_SM90 EF_CUDA_VIRTUAL_SM(EF_CUDA_SM90)"
	.elftype	@"ET_EXEC"


//--------------------- .nv.info                  --------------------------
	.section	.nv.info,"",@"SHT_CUDA_INFO"
	.align	4


	//----- nvinfo : EIATTR_REGCOUNT
	.align		4
        /*0000*/ 	.byte	0x04, 0x2f
        /*0002*/ 	.short	(.L_1 - .L_0)
	.align		4
.L_0:
        /*0004*/ 	.word	index@(triton_poi_fused_clone_3)
        /*0008*/ 	.word	0x00000010


	//----- nvinfo : EIATTR_MIN_STACK_SIZE
	.align		4
.L_1:
        /*000c*/ 	.byte	0x04, 0x12
        /*000e*/ 	.short	(.L_3 - .L_2)
	.align		4
.L_2:
        /*0010*/ 	.word	index@(triton_poi_fused_clone_3)
        /*0014*/ 	.word	0x00000000


	//----- nvinfo : EIATTR_FRAME_SIZE
	.align		4
.L_3:
        /*0018*/ 	.byte	0x04, 0x11
        /*001a*/ 	.short	(.L_5 - .L_4)
	.align		4
.L_4:
        /*001c*/ 	.word	index@(triton_poi_fused_clone_3)
        /*0020*/ 	.word	0x00000000


	//----- nvinfo : EIATTR_MIN_STACK_SIZE
	.align		4
.L_5:
        /*0024*/ 	.byte	0x04, 0x12
        /*0026*/ 	.short	(.L_7 - .L_6)
	.align		4
.L_6:
        /*0028*/ 	.word	index@(triton_poi_fused_clone_3)
        /*002c*/ 	.word	0x00000000
.L_7:


//--------------------- .nv.info.triton_poi_fused_clone_3 --------------------------
	.section	.nv.info.triton_poi_fused_clone_3,"",@"SHT_CUDA_INFO"
	.sectionflags	@""
	.align	4


	//----- nvinfo : EIATTR_CUDA_API_VERSION
	.align		4
        /*0000*/ 	.byte	0x04, 0x37
        /*0002*/ 	.short	(.L_9 - .L_8)
.L_8:
        /*0004*/ 	.word	0x0000007c


	//----- nvinfo : EIATTR_KPARAM_INFO
	.align		4
.L_9:
        /*0008*/ 	.byte	0x04, 0x17
        /*000a*/ 	.short	(.L_11 - .L_10)
.L_10:
        /*000c*/ 	.word	0x00000000
        /*0010*/ 	.short	0x0004
        /*0012*/ 	.short	0x001c
        /*0014*/ 	.byte	0x00, 0xf0, 0x11, 0x00


	//----- nvinfo : EIATTR_KPARAM_INFO
	.align		4
.L_11:
        /*0018*/ 	.byte	0x04, 0x17
        /*001a*/ 	.short	(.L_13 - .L_12)
.L_12:
        /*001c*/ 	.word	0x00000000
        /*0020*/ 	.short	0x0003
        /*0022*/ 	.short	0x0018
        /*0024*/ 	.byte	0x00, 0xf0, 0x11, 0x00


	//----- nvinfo : EIATTR_KPARAM_INFO
	.align		4
.L_13:
        /*0028*/ 	.byte	0x04, 0x17
        /*002a*/ 	.short	(.L_15 - .L_14)
.L_14:
        /*002c*/ 	.word	0x00000000
        /*0030*/ 	.short	0x0002
        /*0032*/ 	.short	0x0010
        /*0034*/ 	.byte	0x00, 0xf4, 0x21, 0x00


	//----- nvinfo : EIATTR_KPARAM_INFO
	.align		4
.L_15:
        /*0038*/ 	.byte	0x04, 0x17
        /*003a*/ 	.short	(.L_17 - .L_16)
.L_16:
        /*003c*/ 	.word	0x00000000
        /*0040*/ 	.short	0x0001
        /*0042*/ 	.short	0x0008
        /*0044*/ 	.byte	0x00, 0xf4, 0x21, 0x00


	//----- nvinfo : EIATTR_KPARAM_INFO
	.align		4
.L_17:
        /*0048*/ 	.byte	0x04, 0x17
        /*004a*/ 	.short	(.L_19 - .L_18)
.L_18:
        /*004c*/ 	.word	0x00000000
        /*0050*/ 	.short	0x0000
        /*0052*/ 	.short	0x0000
        /*0054*/ 	.byte	0x00, 0xf4, 0x21, 0x00


	//----- nvinfo : EIATTR_SPARSE_MMA_MASK
	.align		4
.L_19:
        /*0058*/ 	.byte	0x03, 0x50
        /*005a*/ 	.short	0x0000


	//----- nvinfo : EIATTR_MAXREG_COUNT
	.align		4
        /*005c*/ 	.byte	0x03, 0x1b
        /*005e*/ 	.short	0x00ff


	//----- nvinfo : EIATTR_EXIT_INSTR_OFFSETS
	.align		4
        /*0060*/ 	.byte	0x04, 0x1c
        /*0062*/ 	.short	(.L_21 - .L_20)


	//   ....[0]....
.L_20:
        /*0064*/ 	.word	0x00000330


	//   ....[1]....
        /*0068*/ 	.word	0x00000390


	//----- nvinfo : EIATTR_REQNTID
	.align		4
.L_21:
        /*006c*/ 	.byte	0x04, 0x10
        /*006e*/ 	.short	(.L_23 - .L_22)
.L_22:
        /*0070*/ 	.word	0x00000020
        /*0074*/ 	.word	0x00000001
        /*0078*/ 	.word	0x00000001


	//----- nvinfo : EIATTR_CBANK_PARAM_SIZE
	.align		4
.L_23:
        /*007c*/ 	.byte	0x03, 0x19
        /*007e*/ 	.short	0x0020


	//----- nvinfo : EIATTR_PARAM_CBANK
	.align		4
        /*0080*/ 	.byte	0x04, 0x0a
        /*0082*/ 	.short	(.L_25 - .L_24)
	.align		4
.L_24:
        /*0084*/ 	.word	index@(.nv.constant0.triton_poi_fused_clone_3)
        /*0088*/ 	.short	0x0210
        /*008a*/ 	.short	0x0020


	//----- nvinfo : EIATTR_SW_WAR
	.align		4
.L_25:
        /*008c*/ 	.byte	0x04, 0x36
        /*008e*/ 	.short	(.L_27 - .L_26)
.L_26:
        /*0090*/ 	.word	0x00000008
.L_27:


//--------------------- .nv.callgraph             --------------------------
	.section	.nv.callgraph,"",@"SHT_CUDA_CALLGRAPH"
	.align	4
	.sectionentsize	8
	.align		4
        /*0000*/ 	.word	0x00000000
	.align		4
        /*0004*/ 	.word	0xffffffff
	.align		4
        /*0008*/ 	.word	0x00000000
	.align		4
        /*000c*/ 	.word	0xfffffffe
	.align		4
        /*0010*/ 	.word	0x00000000
	.align		4
        /*0014*/ 	.word	0xfffffffd
	.align		4
        /*0018*/ 	.word	0x00000000
	.align		4
        /*001c*/ 	.word	0xfffffffc


//--------------------- .text.triton_poi_fused_clone_3 --------------------------
	.section	.text.triton_poi_fused_clone_3,"ax",@progbits
	.sectionflags	@"SHF_BARRIERS=1"
	.align	128
        .global         triton_poi_fused_clone_3
        .type           triton_poi_fused_clone_3,@function
        .size           triton_poi_fused_clone_3,(.L_x_1 - triton_poi_fused_clone_3)
        .other          triton_poi_fused_clone_3,@"STO_CUDA_ENTRY STV_DEFAULT"
triton_poi_fused_clone_3:
.text.triton_poi_fused_clone_3:
[----:B------:R-:W0:Y:S02]  /*0000*/  LDC R1, c[0x0][0x28] ;  /* 0x00000a00ff017b82 */ /* 0x000e240000000800 */
[----:B------:R-:W1:Y:S01]  /*0010*/  S2R R0, SR_CTAID.Y ;  /* 0x0000000000007919 */ /* 0x000e620000002600 */
[----:B------:R-:W2:Y:S01]  /*0020*/  LDC.64 R4, c[0x0][0x218] ;  /* 0x00008600ff047b82 */ /* 0x000ea20000000a00 */
[----:B------:R-:W-:Y:S01]  /*0030*/  ULDC.64 UR6, c[0x0][0x208] ;  /* 0x0000820000067ab9 */ /* 0x000fe20000000a00 */
[----:B------:R-:W3:Y:S01]  /*0040*/  S2R R13, SR_TID.X ;  /* 0x00000000000d7919 */ /* 0x000ee20000002100 */
[----:B------:R-:W4:Y:S05]  /*0050*/  S2R R8, SR_CTAID.X ;  /* 0x0000000000087919 */ /* 0x000f2a0000002500 */
[----:B------:R-:W5:Y:S01]  /*0060*/  LDC.64 R2, c[0x0][0x210] ;  /* 0x00008400ff027b82 */ /* 0x000f620000000a00 */
[----:B-1----:R-:W-:Y:S01]  /*0070*/  IMAD.SHL.U32 R0, R0, 0x10, RZ ;  /* 0x0000001000007824 */ /* 0x002fe200078e00ff */
[----:B---3--:R-:W-:-:S04]  /*0080*/  SHF.R.U32.HI R9, RZ, 0x4, R13 ;  /* 0x00000004ff097819 */ /* 0x008fc8000001160d */
[----:B------:R-:W-:Y:S01]  /*0090*/  LOP3.LUT R6, R0, 0xf, R13, 0xf8, !PT ;  /* 0x0000000f00067812 */ /* 0x000fe200078ef80d */
[----:B----4-:R-:W-:Y:S01]  /*00a0*/  IMAD.SHL.U32 R8, R8, 0x2, RZ ;  /* 0x0000000208087824 */ /* 0x010fe200078e00ff */
[----:B------:R-:W-:Y:S02]  /*00b0*/  SGXT.U32 R9, R9, 0x1 ;  /* 0x000000010909781a */ /* 0x000fe40000000000 */
[----:B------:R-:W-:Y:S02]  /*00c0*/  SHF.R.S32.HI R7, RZ, 0x1f, R6 ;  /* 0x0000001fff077819 */ /* 0x000fe40000011406 */
[----:B------:R-:W-:Y:S02]  /*00d0*/  ISETP.GE.AND P1, PT, R6, 0x10, PT ;  /* 0x000000100600780c */ /* 0x000fe40003f26270 */
[----:B------:R-:W-:Y:S02]  /*00e0*/  LEA.HI R10, R7, R6, RZ, 0x2 ;  /* 0x00000006070a7211 */ /* 0x000fe400078f10ff */
[----:B------:R-:W-:-:S02]  /*00f0*/  LOP3.LUT R7, R8, R9, RZ, 0xfc, !PT ;  /* 0x0000000908077212 */ /* 0x000fc400078efcff */
[C---:B------:R-:W-:Y:S01]  /*0100*/  LOP3.LUT R11, R10.reuse, 0xfffffffc, RZ, 0xc0, !PT ;  /* 0xfffffffc0a0b7812 */ /* 0x040fe200078ec0ff */
[----:B------:R-:W-:Y:S01]  /*0110*/  IMAD.SHL.U32 R10, R10, 0x4, RZ ;  /* 0x000000040a0a7824 */ /* 0x000fe200078e00ff */
[----:B------:R-:W-:-:S03]  /*0120*/  ISETP.GE.AND P0, PT, R7, 0x4, PT ;  /* 0x000000040700780c */ /* 0x000fc60003f06270 */
[----:B------:R-:W-:Y:S01]  /*0130*/  IMAD.IADD R11, R6, 0x1, -R11 ;  /* 0x00000001060b7824 */ /* 0x000fe200078e0a0b */
[----:B------:R-:W-:Y:S02]  /*0140*/  LOP3.LUT R10, R10, 0xfffffff0, RZ, 0xc0, !PT ;  /* 0xfffffff00a0a7812 */ /* 0x000fe400078ec0ff */
[----:B------:R-:W-:Y:S01]  /*0150*/  ISETP.LT.AND P0, PT, R6, 0x10, !P0 ;  /* 0x000000100600780c */ /* 0x000fe20004701270 */
[----:B------:R-:W-:Y:S02]  /*0160*/  IMAD R7, R7, 0x4, R11 ;  /* 0x0000000407077824 */ /* 0x000fe400078e020b */
[----:B--2---:R-:W-:-:S04]  /*0170*/  IMAD.WIDE R4, R11, 0x4, R4 ;  /* 0x000000040b047825 */ /* 0x004fc800078e0204 */
[----:B------:R-:W-:Y:S02]  /*0180*/  IMAD.IADD R7, R7, 0x1, R10 ;  /* 0x0000000107077824 */ /* 0x000fe400078e020a */
[----:B------:R-:W-:Y:S02]  /*0190*/  IMAD.MOV.U32 R11, RZ, RZ, RZ ;  /* 0x000000ffff0b7224 */ /* 0x000fe400078e00ff */
[----:B------:R-:W-:Y:S02]  /*01a0*/  IMAD.MOV.U32 R6, RZ, RZ, RZ ;  /* 0x000000ffff067224 */ /* 0x000fe400078e00ff */
[----:B-----5:R-:W-:Y:S02]  /*01b0*/  IMAD.WIDE R2, R7, 0x4, R2 ;  /* 0x0000000407027825 */ /* 0x020fe400078e0202 */
[----:B------:R-:W2:Y:S04]  /*01c0*/  @!P1 LDG.E.EL R11, desc[UR6][R4.64] ;  /* 0x00000006040b9981 */ /* 0x000ea8000c2e1900 */
[----:B------:R1:W2:Y:S01]  /*01d0*/  @P0 LDG.E.EL R6, desc[UR6][R2.64] ;  /* 0x0000000602060981 */ /* 0x0002a2000c2e1900 */
[----:B------:R-:W3:Y:S01]  /*01e0*/  S2UR UR5, SR_CgaCtaId ;  /* 0x00000000000579c3 */ /* 0x000ee20000008800 */
[----:B------:R-:W-:Y:S01]  /*01f0*/  IMAD.SHL.U32 R10, R13, 0x2, RZ ;  /* 0x000000020d0a7824 */ /* 0x000fe200078e00ff */
[----:B------:R-:W-:Y:S01]  /*0200*/  UMOV UR4, 0x400 ;  /* 0x0000040000047882 */ /* 0x000fe20000000000 */
[----:B------:R-:W-:-:S02]  /*0210*/  SHF.R.U32.HI R7, RZ, 0x1, R13 ;  /* 0x00000001ff077819 */ /* 0x000fc4000001160d */
[----:B------:R-:W-:Y:S02]  /*0220*/  LOP3.LUT R8, R8, 0x1, R13, 0xf8, !PT ;  /* 0x0000000108087812 */ /* 0x000fe400078ef80d */
[----:B------:R-:W-:Y:S02]  /*0230*/  LOP3.LUT R12, R10, 0x1e, RZ, 0xc0, !PT ;  /* 0x0000001e0a0c7812 */ /* 0x000fe400078ec0ff */
[----:B------:R-:W-:Y:S02]  /*0240*/  LOP3.LUT R9, R9, 0x1e, R10, 0xf8, !PT ;  /* 0x0000001e09097812 */ /* 0x000fe400078ef80a */
[----:B------:R-:W-:Y:S02]  /*0250*/  SGXT.U32 R7, R7, 0x4 ;  /* 0x000000040707781a */ /* 0x000fe40000000000 */
[----:B------:R-:W-:Y:S02]  /*0260*/  ISETP.GE.AND P0, PT, R8, 0x4, PT ;  /* 0x000000040800780c */ /* 0x000fe40003f06270 */
[----:B------:R-:W-:-:S02]  /*0270*/  LOP3.LUT R7, R0, R7, RZ, 0xfc, !PT ;  /* 0x0000000700077212 */ /* 0x000fc400078efcff */
[----:B------:R-:W-:Y:S02]  /*0280*/  LOP3.LUT R10, R10, 0x3c, RZ, 0xc0, !PT ;  /* 0x0000003c0a0a7812 */ /* 0x000fe400078ec0ff */
[----:B------:R-:W-:Y:S02]  /*0290*/  ISETP.LT.AND P0, PT, R7, 0x10, !P0 ;  /* 0x000000100700780c */ /* 0x000fe40004701270 */
[----:B------:R-:W-:Y:S01]  /*02a0*/  LOP3.LUT R0, R13, 0x1f, RZ, 0xc0, !PT ;  /* 0x0000001f0d007812 */ /* 0x000fe200078ec0ff */
[----:B---3--:R-:W-:-:S06]  /*02b0*/  UPRMT UR4, UR5, 0x654, UR4 ;  /* 0x0000065405047896 */ /* 0x008fcc0008000004 */
[----:B------:R-:W-:Y:S01]  /*02c0*/  LEA R12, R12, UR4, 0x1 ;  /* 0x000000040c0c7c11 */ /* 0x000fe2000f8e08ff */
[----:B-1----:R-:W-:-:S04]  /*02d0*/  VIADD R3, R10, UR4 ;  /* 0x000000040a037c36 */ /* 0x002fc80008000000 */
[----:B------:R-:W-:Y:S02]  /*02e0*/  IMAD R9, R9, 0x4, R12 ;  /* 0x0000000409097824 */ /* 0x000fe400078e020c */
[----:B------:R-:W-:Y:S02]  /*02f0*/  IMAD R0, R0, 0x4, R3 ;  /* 0x0000000400007824 */ /* 0x000fe400078e0203 */
[----:B--2---:R-:W-:-:S05]  /*0300*/  FADD R6, R11, R6 ;  /* 0x000000060b067221 */ /* 0x004fca0000000000 */
[----:B------:R1:W-:Y:S01]  /*0310*/  STS [R9], R6 ;  /* 0x0000000609007388 */ /* 0x0003e20000000800 */
[----:B------:R-:W-:Y:S06]  /*0320*/  BAR.SYNC.DEFER_BLOCKING 0x0 ;  /* 0x0000000000007b1d */ /* 0x000fec0000010000 */
[----:B-1----:R-:W-:Y:S05]  /*0330*/  @!P0 EXIT ;  /* 0x000000000000894d */ /* 0x002fea0003800000 */
[----:B------:R-:W0:Y:S01]  /*0340*/  LDS R5, [R0] ;  /* 0x0000000000057984 */ /* 0x000e220000000800 */
[----:B------:R-:W1:Y:S01]  /*0350*/  LDC.64 R2, c[0x0][0x220] ;  /* 0x00008800ff027b82 */ /* 0x000e620000000a00 */
[----:B------:R-:W-:-:S04]  /*0360*/  IMAD R7, R7, 0x4, R8 ;  /* 0x0000000407077824 */ /* 0x000fc800078e0208 */
[----:B-1----:R-:W-:-:S05]  /*0370*/  IMAD.WIDE R2, R7, 0x4, R2 ;  /* 0x0000000407027825 */ /* 0x002fca00078e0202 */
[----:B0-----:R-:W-:Y:S01]  /*0380*/  STG.E desc[UR6][R2.64], R5 ;  /* 0x0000000502007986 */ /* 0x001fe2000c101906 */
[----:B------:R-:W-:Y:S05]  /*0390*/  EXIT ;  /* 0x000000000000794d */ /* 0x000fea0003800000 */
.L_x_0:
[----:B------:R-:W-:-:S00]  /*03a0*/  BRA `(.L_x_0) ;  /* 0xfffffffc00fc7947 */ /* 0x000fc0000383ffff */
[----:B------:R-:W-:-:S00]  /*03b0*/  NOP ;  /* 0x0000000000007918 */ /* 0x000fc00000000000 */
        /* <DEDUP_REMOVED lines=12> */
.L_x_1:


//--------------------- .nv.shared.triton_poi_fused_clone_3 --------------------------
	.section	.nv.shared.triton_poi_fused_clone_3,"aw",@nobits
	.sectionflags	@""
	.align	16
	.zero		1024


//--------------------- .nv.constant0.triton_poi_fused_clone_3 --------------------------
	.section	.nv.constant0.triton_poi_fused_clone_3,"a",@progbits
	.sectionflags	@""
	.align	4
.nv.constant0.triton_poi_fused_clone_3:
	.zero		560
